//
// Generated by NVIDIA NVVM Compiler
//
// Compiler Build ID: CL-36424714
// Cuda compilation tools, release 13.0, V13.0.88
// Based on NVVM 20.0.0
//

.version 9.0
.target sm_100
.address_size 64

	// .globl	_Z26convolution3D_OutputTilingPhS_iiiii
.const .align 4 .b8 c_mask[4096];
.extern .shared .align 16 .b8 sharedMem[];

.visible .entry _Z26convolution3D_OutputTilingPhS_iiiii(
	.param .u64 .ptr .align 1 _Z26convolution3D_OutputTilingPhS_iiiii_param_0,
	.param .u64 .ptr .align 1 _Z26convolution3D_OutputTilingPhS_iiiii_param_1,
	.param .u32 _Z26convolution3D_OutputTilingPhS_iiiii_param_2,
	.param .u32 _Z26convolution3D_OutputTilingPhS_iiiii_param_3,
	.param .u32 _Z26convolution3D_OutputTilingPhS_iiiii_param_4,
	.param .u32 _Z26convolution3D_OutputTilingPhS_iiiii_param_5,
	.param .u32 _Z26convolution3D_OutputTilingPhS_iiiii_param_6
)
{
	.reg .pred 	%p<29>;
	.reg .b16 	%rs<20>;
	.reg .b32 	%r<101>;
	.reg .b32 	%f<73>;
	.reg .b64 	%rd<32>;

	ld.param.u64 	%rd2, [_Z26convolution3D_OutputTilingPhS_iiiii_param_0];
	ld.param.u32 	%r41, [_Z26convolution3D_OutputTilingPhS_iiiii_param_2];
	ld.param.u32 	%r45, [_Z26convolution3D_OutputTilingPhS_iiiii_param_3];
	ld.param.u32 	%r43, [_Z26convolution3D_OutputTilingPhS_iiiii_param_4];
	mov.u32 	%r1, %tid.x;
	mov.u32 	%r2, %tid.y;
	mov.u32 	%r46, %ctaid.x;
	mov.u32 	%r47, %ctaid.y;
	mov.u32 	%r3, %ntid.x;
	mul.lo.s32 	%r4, %r46, %r3;
	add.s32 	%r5, %r4, %r1;
	mov.u32 	%r6, %ntid.y;
	mul.lo.s32 	%r7, %r47, %r6;
	add.s32 	%r48, %r7, %r2;
	setp.ge.s32 	%p2, %r5, %r41;
	setp.ge.s32 	%p3, %r48, %r45;
	or.pred  	%p4, %p2, %p3;
	setp.lt.s32 	%p5, %r43, 1;
	or.pred  	%p6, %p4, %p5;
	@%p6 bra 	$L__BB0_25;
	ld.param.u32 	%r85, [_Z26convolution3D_OutputTilingPhS_iiiii_param_5];
	shr.u32 	%r50, %r85, 31;
	add.s32 	%r51, %r85, %r50;
	shr.s32 	%r52, %r51, 1;
	add.s32 	%r53, %r3, %r85;
	add.s32 	%r9, %r53, -1;
	add.s32 	%r54, %r6, %r85;
	add.s32 	%r10, %r54, -1;
	sub.s32 	%r11, %r7, %r52;
	mad.lo.s32 	%r55, %r41, %r48, %r5;
	mul.lo.s32 	%r12, %r55, %r43;
	and.b32  	%r13, %r85, 7;
	and.b32  	%r14, %r85, 2147483640;
	sub.s32 	%r56, %r1, %r52;
	add.s32 	%r15, %r56, %r4;
	mul.lo.s32 	%r16, %r3, %r43;
	cvta.to.global.u64 	%rd1, %rd2;
	mov.b32 	%r91, 0;
	mov.u64 	%rd26, c_mask;
$L__BB0_2:
	setp.ge.s32 	%p7, %r2, %r10;
	@%p7 bra 	$L__BB0_10;
	mov.u32 	%r92, %r2;
$L__BB0_4:
	setp.ge.s32 	%p8, %r1, %r9;
	@%p8 bra 	$L__BB0_9;
	add.s32 	%r57, %r11, %r92;
	setp.gt.s32 	%p9, %r57, -1;
	setp.lt.s32 	%p10, %r57, %r45;
	and.pred  	%p1, %p9, %p10;
	mad.lo.s32 	%r58, %r10, %r91, %r92;
	mov.u32 	%r59, sharedMem;
	mad.lo.s32 	%r19, %r9, %r58, %r59;
	mad.lo.s32 	%r60, %r57, %r41, %r15;
	mad.lo.s32 	%r93, %r43, %r60, %r91;
	mov.u32 	%r94, %r15;
	mov.u32 	%r95, %r1;
$L__BB0_6:
	setp.gt.s32 	%p11, %r94, -1;
	setp.lt.s32 	%p12, %r94, %r41;
	and.pred  	%p13, %p11, %p12;
	and.pred  	%p14, %p13, %p1;
	mov.b16 	%rs19, 0;
	not.pred 	%p15, %p14;
	@%p15 bra 	$L__BB0_8;
	cvt.s64.s32 	%rd4, %r93;
	add.s64 	%rd5, %rd1, %rd4;
	ld.global.u8 	%rs19, [%rd5];
$L__BB0_8:
	add.s32 	%r61, %r19, %r95;
	st.shared.u8 	[%r61], %rs19;
	add.s32 	%r95, %r95, %r3;
	add.s32 	%r94, %r94, %r3;
	add.s32 	%r93, %r93, %r16;
	setp.lt.s32 	%p16, %r95, %r9;
	@%p16 bra 	$L__BB0_6;
$L__BB0_9:
	add.s32 	%r92, %r92, %r6;
	setp.lt.s32 	%p17, %r92, %r10;
	@%p17 bra 	$L__BB0_4;
$L__BB0_10:
	ld.param.u32 	%r86, [_Z26convolution3D_OutputTilingPhS_iiiii_param_5];
	setp.lt.s32 	%p18, %r86, 1;
	bar.sync 	0;
	mov.f32 	%f71, 0f00000000;
	@%p18 bra 	$L__BB0_24;
	mul.lo.s32 	%r63, %r10, %r9;
	mov.u32 	%r64, sharedMem;
	mad.lo.s32 	%r28, %r63, %r91, %r64;
	mov.f32 	%f71, 0f00000000;
	mov.b32 	%r96, 0;
$L__BB0_12:
	ld.param.u32 	%r87, [_Z26convolution3D_OutputTilingPhS_iiiii_param_5];
	setp.lt.u32 	%p19, %r87, 8;
	add.s32 	%r66, %r96, %r2;
	mad.lo.s32 	%r30, %r66, %r9, %r1;
	mul.lo.s32 	%r31, %r96, %r87;
	mov.b32 	%r99, 0;
	@%p19 bra 	$L__BB0_15;
	mov.b32 	%r97, 0;
$L__BB0_14:
	.pragma "nounroll";
	add.s32 	%r68, %r30, %r97;
	add.s32 	%r69, %r28, %r68;
	ld.shared.u8 	%rs4, [%r69];
	add.s32 	%r70, %r97, %r31;
	mul.wide.u32 	%rd6, %r70, 4;
	add.s64 	%rd8, %rd26, %rd6;
	ld.const.f32 	%f18, [%rd8];
	cvt.rn.f32.u16 	%f19, %rs4;
	fma.rn.f32 	%f20, %f18, %f19, %f71;
	ld.shared.u8 	%rs5, [%r69+1];
	ld.const.f32 	%f21, [%rd8+4];
	cvt.rn.f32.u16 	%f22, %rs5;
	fma.rn.f32 	%f23, %f21, %f22, %f20;
	ld.shared.u8 	%rs6, [%r69+2];
	ld.const.f32 	%f24, [%rd8+8];
	cvt.rn.f32.u16 	%f25, %rs6;
	fma.rn.f32 	%f26, %f24, %f25, %f23;
	ld.shared.u8 	%rs7, [%r69+3];
	ld.const.f32 	%f27, [%rd8+12];
	cvt.rn.f32.u16 	%f28, %rs7;
	fma.rn.f32 	%f29, %f27, %f28, %f26;
	ld.shared.u8 	%rs8, [%r69+4];
	ld.const.f32 	%f30, [%rd8+16];
	cvt.rn.f32.u16 	%f31, %rs8;
	fma.rn.f32 	%f32, %f30, %f31, %f29;
	ld.shared.u8 	%rs9, [%r69+5];
	ld.const.f32 	%f33, [%rd8+20];
	cvt.rn.f32.u16 	%f34, %rs9;
	fma.rn.f32 	%f35, %f33, %f34, %f32;
	ld.shared.u8 	%rs10, [%r69+6];
	ld.const.f32 	%f36, [%rd8+24];
	cvt.rn.f32.u16 	%f37, %rs10;
	fma.rn.f32 	%f38, %f36, %f37, %f35;
	ld.shared.u8 	%rs11, [%r69+7];
	ld.const.f32 	%f39, [%rd8+28];
	cvt.rn.f32.u16 	%f40, %rs11;
	fma.rn.f32 	%f71, %f39, %f40, %f38;
	add.s32 	%r97, %r97, 8;
	setp.ne.s32 	%p20, %r97, %r14;
	mov.u32 	%r99, %r14;
	@%p20 bra 	$L__BB0_14;
$L__BB0_15:
	setp.eq.s32 	%p21, %r13, 0;
	@%p21 bra 	$L__BB0_23;
	add.s32 	%r71, %r13, -1;
	setp.lt.u32 	%p22, %r71, 3;
	@%p22 bra 	$L__BB0_18;
	add.s32 	%r72, %r30, %r99;
	add.s32 	%r73, %r28, %r72;
	ld.shared.u8 	%rs12, [%r73];
	add.s32 	%r74, %r99, %r31;
	mul.wide.u32 	%rd9, %r74, 4;
	add.s64 	%rd11, %rd26, %rd9;
	ld.const.f32 	%f42, [%rd11];
	cvt.rn.f32.u16 	%f43, %rs12;
	fma.rn.f32 	%f44, %f42, %f43, %f71;
	ld.shared.u8 	%rs13, [%r73+1];
	cvt.u64.u32 	%rd12, %r31;
	cvt.u64.u32 	%rd13, %r99;
	add.s64 	%rd14, %rd13, %rd12;
	shl.b64 	%rd15, %rd14, 2;
	add.s64 	%rd16, %rd26, %rd15;
	ld.const.f32 	%f45, [%rd16+4];
	cvt.rn.f32.u16 	%f46, %rs13;
	fma.rn.f32 	%f47, %f45, %f46, %f44;
	ld.shared.u8 	%rs14, [%r73+2];
	ld.const.f32 	%f48, [%rd16+8];
	cvt.rn.f32.u16 	%f49, %rs14;
	fma.rn.f32 	%f50, %f48, %f49, %f47;
	ld.shared.u8 	%rs15, [%r73+3];
	ld.const.f32 	%f51, [%rd16+12];
	cvt.rn.f32.u16 	%f52, %rs15;
	fma.rn.f32 	%f71, %f51, %f52, %f50;
	add.s32 	%r99, %r99, 4;
$L__BB0_18:
	ld.param.u32 	%r88, [_Z26convolution3D_OutputTilingPhS_iiiii_param_5];
	and.b32  	%r75, %r88, 3;
	setp.eq.s32 	%p23, %r75, 0;
	@%p23 bra 	$L__BB0_23;
	setp.eq.s32 	%p24, %r75, 1;
	@%p24 bra 	$L__BB0_21;
	add.s32 	%r76, %r30, %r99;
	add.s32 	%r77, %r28, %r76;
	ld.shared.u8 	%rs16, [%r77];
	add.s32 	%r78, %r99, %r31;
	mul.wide.u32 	%rd17, %r78, 4;
	add.s64 	%rd19, %rd26, %rd17;
	ld.const.f32 	%f54, [%rd19];
	cvt.rn.f32.u16 	%f55, %rs16;
	fma.rn.f32 	%f56, %f54, %f55, %f71;
	ld.shared.u8 	%rs17, [%r77+1];
	cvt.u64.u32 	%rd20, %r31;
	cvt.u64.u32 	%rd21, %r99;
	add.s64 	%rd22, %rd21, %rd20;
	shl.b64 	%rd23, %rd22, 2;
	add.s64 	%rd24, %rd26, %rd23;
	ld.const.f32 	%f57, [%rd24+4];
	cvt.rn.f32.u16 	%f58, %rs17;
	fma.rn.f32 	%f71, %f57, %f58, %f56;
	add.s32 	%r99, %r99, 2;
$L__BB0_21:
	ld.param.u32 	%r89, [_Z26convolution3D_OutputTilingPhS_iiiii_param_5];
	and.b32  	%r79, %r89, 1;
	setp.eq.b32 	%p25, %r79, 1;
	not.pred 	%p26, %p25;
	@%p26 bra 	$L__BB0_23;
	add.s32 	%r80, %r30, %r99;
	add.s32 	%r81, %r28, %r80;
	ld.shared.u8 	%rs18, [%r81];
	add.s32 	%r82, %r99, %r31;
	mul.wide.u32 	%rd25, %r82, 4;
	add.s64 	%rd27, %rd26, %rd25;
	ld.const.f32 	%f59, [%rd27];
	cvt.rn.f32.u16 	%f60, %rs18;
	fma.rn.f32 	%f71, %f59, %f60, %f71;
$L__BB0_23:
	ld.param.u32 	%r90, [_Z26convolution3D_OutputTilingPhS_iiiii_param_5];
	add.s32 	%r96, %r96, 1;
	setp.ne.s32 	%p27, %r96, %r90;
	@%p27 bra 	$L__BB0_12;
$L__BB0_24:
	ld.param.u64 	%rd31, [_Z26convolution3D_OutputTilingPhS_iiiii_param_1];
	max.f32 	%f61, %f71, 0f00000000;
	min.f32 	%f62, %f61, 0f437F0000;
	cvt.rzi.u32.f32 	%r83, %f62;
	add.s32 	%r84, %r91, %r12;
	cvt.s64.s32 	%rd28, %r84;
	cvta.to.global.u64 	%rd29, %rd31;
	add.s64 	%rd30, %rd29, %rd28;
	st.global.u8 	[%rd30], %r83;
	bar.sync 	0;
	add.s32 	%r91, %r91, 1;
	setp.ne.s32 	%p28, %r91, %r43;
	@%p28 bra 	$L__BB0_2;
$L__BB0_25:
	ret;

}


// ===== COMPILED SASS (sm_100) =====

	.target	sm_100

	.elftype	@"ET_EXEC"


//--------------------- .note.nv.tkinfo           --------------------------
	.section	.note.nv.tkinfo,"",@"SHT_NOTE"
	.sectionflags	@"SHF_NOTE_NV_TKINFO"
	.tkinfo
        /*0018*/ 	.word	0x00000002
        /*0030*/ 	.string	""
        /*0030*/ 	.string	"ptxas"
        /*0030*/ 	.string	"Cuda compilation tools, release 13.0, V13.0.88"
        /*0030*/ 	.string	"Build cuda_13.0.r13.0/compiler.36424714_0"
        /*0030*/ 	.string	"-arch sm_100 -m 64 "



//--------------------- .note.nv.cuinfo           --------------------------
	.section	.note.nv.cuinfo,"",@"SHT_NOTE"
	.sectionflags	@"SHF_NOTE_NV_CUINFO"
        /*0018*/ 	.short	0x0002
        /*001a*/ 	.short	0x0064
        /*001c*/ 	.short	0x0082
	.zero		2


//--------------------- .nv.info                  --------------------------
	.section	.nv.info,"",@"SHT_CUDA_INFO"
	.align	4


	//----- nvinfo : EIATTR_REGCOUNT
	.align		4
        /*0000*/ 	.byte	0x04, 0x2f
        /*0002*/ 	.short	(.L_2 - .L_1)
	.align		4
.L_1:
        /*0004*/ 	.word	index@(_Z26convolution3D_OutputTilingPhS_iiiii)
        /*0008*/ 	.word	0x0000001d


	//----- nvinfo : EIATTR_FRAME_SIZE
	.align		4
.L_2:
        /*000c*/ 	.byte	0x04, 0x11
        /*000e*/ 	.short	(.L_4 - .L_3)
	.align		4
.L_3:
        /*0010*/ 	.word	index@(_Z26convolution3D_OutputTilingPhS_iiiii)
        /*0014*/ 	.word	0x00000000


	//----- nvinfo : EIATTR_MIN_STACK_SIZE
	.align		4
.L_4:
        /*0018*/ 	.byte	0x04, 0x12
        /*001a*/ 	.short	(.L_6 - .L_5)
	.align		4
.L_5:
        /*001c*/ 	.word	index@(_Z26convolution3D_OutputTilingPhS_iiiii)
        /*0020*/ 	.word	0x00000000
.L_6:


//--------------------- .nv.compat                --------------------------
	.section	.nv.compat,"",@"SHT_CUDA_COMPAT_INFO"
	.align	4
        /*0000*/ 	.byte	0x02, 0x09, 0x00, 0x00, 0x02, 0x02, 0x01, 0x00, 0x02, 0x05, 0x05, 0x00, 0x03, 0x07, 0x01, 0x01
        /*0010*/ 	.byte	0x02, 0x03, 0x00, 0x00, 0x02, 0x06, 0x01, 0x00, 0x04, 0x0b, 0x08, 0x00, 0x09, 0x00, 0x00, 0x00
        /*0020*/ 	.byte	0x00, 0x00, 0x00, 0x00


//--------------------- .nv.info._Z26convolution3D_OutputTilingPhS_iiiii --------------------------
	.section	.nv.info._Z26convolution3D_OutputTilingPhS_iiiii,"",@"SHT_CUDA_INFO"
	.sectionflags	@""
	.align	4


	//----- nvinfo : EIATTR_CUDA_API_VERSION
	.align		4
        /*0000*/ 	.byte	0x04, 0x37
        /*0002*/ 	.short	(.L_8 - .L_7)
.L_7:
        /*0004*/ 	.word	0x00000082


	//----- nvinfo : EIATTR_KPARAM_INFO
	.align		4
.L_8:
        /*0008*/ 	.byte	0x04, 0x17
        /*000a*/ 	.short	(.L_10 - .L_9)
.L_9:
        /*000c*/ 	.word	0x00000000
        /*0010*/ 	.short	0x0006
        /*0012*/ 	.short	0x0020
        /*0014*/ 	.byte	0x00, 0xf0, 0x11, 0x00


	//----- nvinfo : EIATTR_KPARAM_INFO
	.align		4
.L_10:
        /*0018*/ 	.byte	0x04, 0x17
        /*001a*/ 	.short	(.L_12 - .L_11)
.L_11:
        /*001c*/ 	.word	0x00000000
        /*0020*/ 	.short	0x0005
        /*0022*/ 	.short	0x001c
        /*0024*/ 	.byte	0x00, 0xf0, 0x11, 0x00


	//----- nvinfo : EIATTR_KPARAM_INFO
	.align		4
.L_12:
        /*0028*/ 	.byte	0x04, 0x17
        /*002a*/ 	.short	(.L_14 - .L_13)
.L_13:
        /*002c*/ 	.word	0x00000000
        /*0030*/ 	.short	0x0004
        /*0032*/ 	.short	0x0018
        /*0034*/ 	.byte	0x00, 0xf0, 0x11, 0x00


	//----- nvinfo : EIATTR_KPARAM_INFO
	.align		4
.L_14:
        /*0038*/ 	.byte	0x04, 0x17
        /*003a*/ 	.short	(.L_16 - .L_15)
.L_15:
        /*003c*/ 	.word	0x00000000
        /*0040*/ 	.short	0x0003
        /*0042*/ 	.short	0x0014
        /*0044*/ 	.byte	0x00, 0xf0, 0x11, 0x00


	//----- nvinfo : EIATTR_KPARAM_INFO
	.align		4
.L_16:
        /*0048*/ 	.byte	0x04, 0x17
        /*004a*/ 	.short	(.L_18 - .L_17)
.L_17:
        /*004c*/ 	.word	0x00000000
        /*0050*/ 	.short	0x0002
        /*0052*/ 	.short	0x0010
        /*0054*/ 	.byte	0x00, 0xf0, 0x11, 0x00


	//----- nvinfo : EIATTR_KPARAM_INFO
	.align		4
.L_18:
        /*0058*/ 	.byte	0x04, 0x17
        /*005a*/ 	.short	(.L_20 - .L_19)
.L_19:
        /*005c*/ 	.word	0x00000000
        /*0060*/ 	.short	0x0001
        /*0062*/ 	.short	0x0008
        /*0064*/ 	.byte	0x00, 0xf5, 0x21, 0x00


	//----- nvinfo : EIATTR_KPARAM_INFO
	.align		4
.L_20:
        /*0068*/ 	.byte	0x04, 0x17
        /*006a*/ 	.short	(.L_22 - .L_21)
.L_21:
        /*006c*/ 	.word	0x00000000
        /*0070*/ 	.short	0x0000
        /*0072*/ 	.short	0x0000
        /*0074*/ 	.byte	0x00, 0xf5, 0x21, 0x00


	//----- nvinfo : EIATTR_SPARSE_MMA_MASK
	.align		4
.L_22:
        /*0078*/ 	.byte	0x03, 0x50
        /*007a*/ 	.short	0x0000


	//----- nvinfo : EIATTR_MAXREG_COUNT
	.align		4
        /*007c*/ 	.byte	0x03, 0x1b
        /*007e*/ 	.short	0x00ff


	//----- nvinfo : EIATTR_NUM_BARRIERS
	.align		4
        /*0080*/ 	.byte	0x02, 0x4c
        /*0082*/ 	.byte	0x01
	.zero		1


	//----- nvinfo : EIATTR_MERCURY_ISA_VERSION
	.align		4
        /*0084*/ 	.byte	0x03, 0x5f
        /*0086*/ 	.short	0x0101


	//----- nvinfo : EIATTR_VRC_CTA_INIT_COUNT
	.align		4
        /*0088*/ 	.byte	0x02, 0x4a
	.zero		1
	.zero		1


	//----- nvinfo : EIATTR_EXIT_INSTR_OFFSETS
	.align		4
        /*008c*/ 	.byte	0x04, 0x1c
        /*008e*/ 	.short	(.L_24 - .L_23)


	//   ....[0]....
.L_23:
        /*0090*/ 	.word	0x00000100


	//   ....[1]....
        /*0094*/ 	.word	0x00000ca0


	//----- nvinfo : EIATTR_CRS_STACK_SIZE
	.align		4
.L_24:
        /*0098*/ 	.byte	0x04, 0x1e
        /*009a*/ 	.short	(.L_26 - .L_25)
.L_25:
        /*009c*/ 	.word	0x00000000


	//----- nvinfo : EIATTR_CBANK_PARAM_SIZE
	.align		4
.L_26:
        /*00a0*/ 	.byte	0x03, 0x19
        /*00a2*/ 	.short	0x0024


	//----- nvinfo : EIATTR_PARAM_CBANK
	.align		4
        /*00a4*/ 	.byte	0x04, 0x0a
        /*00a6*/ 	.short	(.L_28 - .L_27)
	.align		4
.L_27:
        /*00a8*/ 	.word	index@(.nv.constant0._Z26convolution3D_OutputTilingPhS_iiiii)
        /*00ac*/ 	.short	0x0380
        /*00ae*/ 	.short	0x0024


	//----- nvinfo : EIATTR_SW_WAR
	.align		4
.L_28:
        /*00b0*/ 	.byte	0x04, 0x36
        /*00b2*/ 	.short	(.L_30 - .L_29)
.L_29:
        /*00b4*/ 	.word	0x00000008
.L_30:


//--------------------- .nv.callgraph             --------------------------
	.section	.nv.callgraph,"",@"SHT_CUDA_CALLGRAPH"
	.align	4
	.sectionentsize	8
	.align		4
        /*0000*/ 	.word	0x00000000
	.align		4
        /*0004*/ 	.word	0xffffffff
	.align		4
        /*0008*/ 	.word	0x00000000
	.align		4
        /*000c*/ 	.word	0xfffffffe
	.align		4
        /*0010*/ 	.word	0x00000000
	.align		4
        /*0014*/ 	.word	0xfffffffd
	.align		4
        /*0018*/ 	.word	0x00000000
	.align		4
        /*001c*/ 	.word	0xfffffffc


//--------------------- .nv.constant3             --------------------------
	.section	.nv.constant3,"a",@progbits
	.align	4
.nv.constant3:
	.type		c_mask,@object
	.size		c_mask,(.L_0 - c_mask)
c_mask:
	.zero		4096
.L_0:


//--------------------- .text._Z26convolution3D_OutputTilingPhS_iiiii --------------------------
	.section	.text._Z26convolution3D_OutputTilingPhS_iiiii,"ax",@progbits
	.align	128
        .global         _Z26convolution3D_OutputTilingPhS_iiiii
        .type           _Z26convolution3D_OutputTilingPhS_iiiii,@function
        .size           _Z26convolution3D_OutputTilingPhS_iiiii,(.L_x_15 - _Z26convolution3D_OutputTilingPhS_iiiii)
        .other          _Z26convolution3D_OutputTilingPhS_iiiii,@"STO_CUDA_ENTRY STV_DEFAULT"
_Z26convolution3D_OutputTilingPhS_iiiii:
.text._Z26convolution3D_OutputTilingPhS_iiiii:
[----:B------:R-:W-:Y:S01]  /*0000*/  LDC R1, c[0x0][0x37c] ;  /* 0x0000df00ff017b82 */ /* 0x000fe20000000800 */
[----:B------:R-:W0:Y:S07]  /*0010*/  S2R R4, SR_TID.Y ;  /* 0x0000000000047919 */ /* 0x000e2e0000002200 */
[----:B------:R-:W1:Y:S01]  /*0020*/  LDC R3, c[0x0][0x360] ;  /* 0x0000d800ff037b82 */ /* 0x000e620000000800 */
[----:B------:R-:W2:Y:S01]  /*0030*/  LDCU.64 UR6, c[0x0][0x390] ;  /* 0x00007200ff0677ac */ /* 0x000ea20008000a00 */
[----:B------:R-:W3:Y:S06]  /*0040*/  S2R R2, SR_TID.X ;  /* 0x0000000000027919 */ /* 0x000eec0000002100 */
[----:B------:R-:W4:Y:S08]  /*0050*/  S2UR UR5, SR_CTAID.Y ;  /* 0x00000000000579c3 */ /* 0x000f300000002600 */
[----:B------:R-:W4:Y:S08]  /*0060*/  LDC R0, c[0x0][0x364] ;  /* 0x0000d900ff007b82 */ /* 0x000f300000000800 */
[----:B------:R-:W1:Y:S08]  /*0070*/  S2UR UR4, SR_CTAID.X ;  /* 0x00000000000479c3 */ /* 0x000e700000002500 */
[----:B------:R-:W5:Y:S01]  /*0080*/  LDC R8, c[0x0][0x398] ;  /* 0x0000e600ff087b82 */ /* 0x000f620000000800 */
[----:B----4-:R-:W-:-:S04]  /*0090*/  IMAD R9, R0, UR5, RZ ;  /* 0x0000000500097c24 */ /* 0x010fc8000f8e02ff */
[----:B0-----:R-:W-:Y:S02]  /*00a0*/  IMAD.IADD R6, R9, 0x1, R4 ;  /* 0x0000000109067824 */ /* 0x001fe400078e0204 */
[----:B-1----:R-:W-:-:S03]  /*00b0*/  IMAD R7, R3, UR4, RZ ;  /* 0x0000000403077c24 */ /* 0x002fc6000f8e02ff */
[----:B--2---:R-:W-:Y:S01]  /*00c0*/  ISETP.GE.AND P0, PT, R6, UR7, PT ;  /* 0x0000000706007c0c */ /* 0x004fe2000bf06270 */
[----:B---3--:R-:W-:-:S05]  /*00d0*/  IMAD.IADD R5, R7, 0x1, R2 ;  /* 0x0000000107057824 */ /* 0x008fca00078e0202 */
[----:B------:R-:W-:-:S04]  /*00e0*/  ISETP.GE.OR P0, PT, R5, UR6, P0 ;  /* 0x0000000605007c0c */ /* 0x000fc80008706670 */
[----:B-----5:R-:W-:-:S13]  /*00f0*/  ISETP.LT.OR P0, PT, R8, 0x1, P0 ;  /* 0x000000010800780c */ /* 0x020fda0000701670 */
[----:B------:R-:W-:Y:S05]  /*0100*/  @P0 EXIT ;  /* 0x000000000000094d */ /* 0x000fea0003800000 */
[----:B------:R-:W0:Y:S01]  /*0110*/  LDC R10, c[0x0][0x39c] ;  /* 0x0000e700ff0a7b82 */ /* 0x000e220000000800 */
[----:B------:R-:W-:Y:S01]  /*0120*/  IMAD R5, R6, UR6, R5 ;  /* 0x0000000606057c24 */ /* 0x000fe2000f8e0205 */
[----:B------:R-:W1:Y:S01]  /*0130*/  LDCU.64 UR14, c[0x0][0x358] ;  /* 0x00006b00ff0e77ac */ /* 0x000e620008000a00 */
[----:B------:R-:W-:Y:S01]  /*0140*/  UMOV UR4, URZ ;  /* 0x000000ff00047c82 */ /* 0x000fe20008000000 */
[C---:B0-----:R-:W-:Y:S02]  /*0150*/  LEA.HI R8, R10.reuse, R10, RZ, 0x1 ;  /* 0x0000000a0a087211 */ /* 0x041fe400078f08ff */
[----:B------:R-:W-:Y:S02]  /*0160*/  IADD3 R11, PT, PT, R3, -0x1, R10 ;  /* 0xffffffff030b7810 */ /* 0x000fe40007ffe00a */
[----:B------:R-:W-:Y:S02]  /*0170*/  SHF.R.S32.HI R8, RZ, 0x1, R8 ;  /* 0x00000001ff087819 */ /* 0x000fe40000011408 */
[----:B------:R-:W-:-:S03]  /*0180*/  LOP3.LUT R19, R10, 0x7, RZ, 0xc0, !PT ;  /* 0x000000070a137812 */ /* 0x000fc600078ec0ff */
[--C-:B------:R-:W-:Y:S01]  /*0190*/  IMAD.IADD R6, R9, 0x1, -R8.reuse ;  /* 0x0000000109067824 */ /* 0x100fe200078e0a08 */
[----:B------:R-:W-:Y:S02]  /*01a0*/  IADD3 R8, PT, PT, R7, R2, -R8 ;  /* 0x0000000207087210 */ /* 0x000fe40007ffe808 */
[----:B------:R-:W-:Y:S02]  /*01b0*/  IADD3 R9, PT, PT, R0, -0x1, R10 ;  /* 0xffffffff00097810 */ /* 0x000fe40007ffe00a */
[----:B-1----:R-:W-:-:S07]  /*01c0*/  LOP3.LUT R7, R10, 0x7ffffff8, RZ, 0xc0, !PT ;  /* 0x7ffffff80a077812 */ /* 0x002fce00078ec0ff */
.L_x_13:
[----:B------:R-:W-:Y:S01]  /*01d0*/  ISETP.GE.AND P0, PT, R4, R9, PT ;  /* 0x000000090400720c */ /* 0x000fe20003f06270 */
[----:B0-----:R-:W0:Y:S01]  /*01e0*/  LDCU UR10, c[0x0][0x398] ;  /* 0x00007300ff0a77ac */ /* 0x001e220008000800 */
[----:B------:R-:W-:Y:S01]  /*01f0*/  BSSY.RECONVERGENT B0, `(.L_x_0) ;  /* 0x0000028000007945 */ /* 0x000fe20003800200 */
[----:B------:R-:W1:Y:S10]  /*0200*/  LDCU UR7, c[0x0][0x390] ;  /* 0x00007200ff0777ac */ /* 0x000e740008000800 */
[----:B------:R-:W-:Y:S05]  /*0210*/  @P0 BRA `(.L_x_1) ;  /* 0x0000000000940947 */ /* 0x000fea0003800000 */
[----:B------:R-:W-:-:S07]  /*0220*/  IMAD.MOV.U32 R10, RZ, RZ, R4 ;  /* 0x000000ffff0a7224 */ /* 0x000fce00078e0004 */
.L_x_5:
[----:B------:R-:W-:Y:S01]  /*0230*/  ISETP.GE.AND P0, PT, R2, R11, PT ;  /* 0x0000000b0200720c */ /* 0x000fe20003f06270 */
[----:B------:R-:W-:-:S12]  /*0240*/  BSSY.RECONVERGENT B1, `(.L_x_2) ;  /* 0x000001f000017945 */ /* 0x000fd80003800200 */
[----:B--2---:R-:W-:Y:S05]  /*0250*/  @P0 BRA `(.L_x_3) ;  /* 0x0000000000740947 */ /* 0x004fea0003800000 */
[----:B------:R-:W2:Y:S01]  /*0260*/  S2UR UR6, SR_CgaCtaId ;  /* 0x00000000000679c3 */ /* 0x000ea20000008800 */
[----:B------:R-:W3:Y:S01]  /*0270*/  LDCU.64 UR8, c[0x0][0x390] ;  /* 0x00007200ff0877ac */ /* 0x000ee20008000a00 */
[--C-:B------:R-:W-:Y:S02]  /*0280*/  IMAD.IADD R13, R6, 0x1, R10.reuse ;  /* 0x00000001060d7824 */ /* 0x100fe400078e020a */
[----:B------:R-:W-:Y:S01]  /*0290*/  IMAD R12, R9, UR4, R10 ;  /* 0x00000004090c7c24 */ /* 0x000fe2000f8e020a */
[----:B------:R-:W-:Y:S01]  /*02a0*/  UMOV UR5, 0x400 ;  /* 0x0000040000057882 */ /* 0x000fe20000000000 */
[----:B------:R-:W-:Y:S02]  /*02b0*/  IMAD.MOV.U32 R16, RZ, RZ, R8 ;  /* 0x000000ffff107224 */ /* 0x000fe400078e0008 */
[----:B------:R-:W4:Y:S01]  /*02c0*/  LDC R14, c[0x0][0x398] ;  /* 0x0000e600ff0e7b82 */ /* 0x000f220000000800 */
[----:B------:R-:W-:Y:S01]  /*02d0*/  IMAD.MOV.U32 R18, RZ, RZ, R2 ;  /* 0x000000ffff127224 */ /* 0x000fe200078e0002 */
[----:B---3--:R-:W-:-:S04]  /*02e0*/  ISETP.GE.AND P0, PT, R13, UR9, PT ;  /* 0x000000090d007c0c */ /* 0x008fc8000bf06270 */
[C---:B------:R-:W-:Y:S01]  /*02f0*/  ISETP.GT.AND P0, PT, R13.reuse, -0x1, !P0 ;  /* 0xffffffff0d00780c */ /* 0x040fe20004704270 */
[----:B--2---:R-:W-:Y:S01]  /*0300*/  ULEA UR5, UR6, UR5, 0x18 ;  /* 0x0000000506057291 */ /* 0x004fe2000f8ec0ff */
[----:B------:R-:W-:-:S05]  /*0310*/  IMAD R13, R13, UR8, R8 ;  /* 0x000000080d0d7c24 */ /* 0x000fca000f8e0208 */
[----:B------:R-:W-:Y:S02]  /*0320*/  IMAD R17, R11, R12, UR5 ;  /* 0x000000050b117e24 */ /* 0x000fe4000f8e020c */
[----:B----4-:R-:W-:-:S07]  /*0330*/  IMAD R14, R13, R14, UR4 ;  /* 0x000000040d0e7e24 */ /* 0x010fce000f8e020e */
.L_x_4:
[C---:B-1----:R-:W-:Y:S02]  /*0340*/  ISETP.GE.AND P1, PT, R16.reuse, UR7, PT ;  /* 0x0000000710007c0c */ /* 0x042fe4000bf26270 */
[----:B--2---:R-:W-:Y:S02]  /*0350*/  PRMT R15, RZ, 0x7610, R15 ;  /* 0x00007610ff0f7816 */ /* 0x004fe4000000000f */
[----:B------:R-:W-:-:S04]  /*0360*/  ISETP.GT.AND P1, PT, R16, -0x1, !P1 ;  /* 0xffffffff1000780c */ /* 0x000fc80004f24270 */
[----:B------:R-:W-:-:S13]  /*0370*/  PLOP3.LUT P1, PT, P1, P0, PT, 0x80, 0x8 ;  /* 0x000000000008781c */ /* 0x000fda0000f21070 */
[----:B------:R-:W1:Y:S02]  /*0380*/  @P1 LDC.64 R12, c[0x0][0x380] ;  /* 0x0000e000ff0c1b82 */ /* 0x000e640000000a00 */
[----:B-1----:R-:W-:-:S04]  /*0390*/  @P1 IADD3 R12, P2, PT, R14, R12, RZ ;  /* 0x0000000c0e0c1210 */ /* 0x002fc80007f5e0ff */
[----:B------:R-:W-:-:S05]  /*03a0*/  @P1 LEA.HI.X.SX32 R13, R14, R13, 0x1, P2 ;  /* 0x0000000d0e0d1211 */ /* 0x000fca00010f0eff */
[----:B------:R-:W2:Y:S01]  /*03b0*/  @P1 LDG.E.U8 R15, desc[UR14][R12.64] ;  /* 0x0000000e0c0f1981 */ /* 0x000ea2000c1e1100 */
[----:B------:R-:W-:Y:S01]  /*03c0*/  IADD3 R20, PT, PT, R17, R18, RZ ;  /* 0x0000001211147210 */ /* 0x000fe20007ffe0ff */
[C---:B------:R-:W-:Y:S02]  /*03d0*/  IMAD.IADD R18, R3.reuse, 0x1, R18 ;  /* 0x0000000103127824 */ /* 0x040fe400078e0212 */
[C---:B------:R-:W-:Y:S02]  /*03e0*/  IMAD.IADD R16, R3.reuse, 0x1, R16 ;  /* 0x0000000103107824 */ /* 0x040fe400078e0210 */
[----:B0-----:R-:W-:Y:S01]  /*03f0*/  IMAD R14, R3, UR10, R14 ;  /* 0x0000000a030e7c24 */ /* 0x001fe2000f8e020e */
[----:B------:R-:W-:Y:S01]  /*0400*/  ISETP.GE.AND P1, PT, R18, R11, PT ;  /* 0x0000000b1200720c */ /* 0x000fe20003f26270 */
[----:B--2---:R2:W-:-:S12]  /*0410*/  STS.U8 [R20], R15 ;  /* 0x0000000f14007388 */ /* 0x0045d80000000000 */
[----:B------:R-:W-:Y:S05]  /*0420*/  @!P1 BRA `(.L_x_4) ;  /* 0xfffffffc00c49947 */ /* 0x000fea000383ffff */
.L_x_3:
[----:B01----:R-:W-:Y:S05]  /*0430*/  BSYNC.RECONVERGENT B1 ;  /* 0x0000000000017941 */ /* 0x003fea0003800200 */
.L_x_2:
[----:B------:R-:W-:-:S05]  /*0440*/  IMAD.IADD R10, R0, 0x1, R10 ;  /* 0x00000001000a7824 */ /* 0x000fca00078e020a */
[----:B------:R-:W-:-:S13]  /*0450*/  ISETP.GE.AND P0, PT, R10, R9, PT ;  /* 0x000000090a00720c */ /* 0x000fda0003f06270 */
[----:B------:R-:W-:Y:S05]  /*0460*/  @!P0 BRA `(.L_x_5) ;  /* 0xfffffffc00708947 */ /* 0x000fea000383ffff */
.L_x_1:
[----:B01----:R-:W-:Y:S05]  /*0470*/  BSYNC.RECONVERGENT B0 ;  /* 0x0000000000007941 */ /* 0x003fea0003800200 */
.L_x_0:
[----:B------:R-:W0:Y:S01]  /*0480*/  LDCU UR5, c[0x0][0x39c] ;  /* 0x00007380ff0577ac */ /* 0x000e220008000800 */
[----:B------:R-:W-:Y:S01]  /*0490*/  IMAD.MOV.U32 R12, RZ, RZ, RZ ;  /* 0x000000ffff0c7224 */ /* 0x000fe200078e00ff */
[----:B0-----:R-:W-:Y:S01]  /*04a0*/  UISETP.GE.AND UP0, UPT, UR5, 0x1, UPT ;  /* 0x000000010500788c */ /* 0x001fe2000bf06270 */
[----:B------:R-:W-:Y:S08]  /*04b0*/  BAR.SYNC.DEFER_BLOCKING 0x0 ;  /* 0x0000000000007b1d */ /* 0x000ff00000010000 */
[----:B------:R-:W-:Y:S05]  /*04c0*/  BRA.U !UP0, `(.L_x_6) ;  /* 0x0000000508c07547 */ /* 0x000fea000b800000 */
[----:B------:R-:W0:Y:S01]  /*04d0*/  S2R R13, SR_CgaCtaId ;  /* 0x00000000000d7919 */ /* 0x000e220000008800 */
[----:B------:R-:W-:Y:S01]  /*04e0*/  MOV R10, 0x400 ;  /* 0x00000400000a7802 */ /* 0x000fe20000000f00 */
[----:B------:R-:W-:Y:S01]  /*04f0*/  IMAD.MOV.U32 R12, RZ, RZ, RZ ;  /* 0x000000ffff0c7224 */ /* 0x000fe200078e00ff */
[----:B------:R-:W-:Y:S02]  /*0500*/  UMOV UR5, URZ ;  /* 0x000000ff00057c82 */ /* 0x000fe40008000000 */
[----:B0-----:R-:W-:Y:S01]  /*0510*/  LEA R13, R13, R10, 0x18 ;  /* 0x0000000a0d0d7211 */ /* 0x001fe200078ec0ff */
[----:B------:R-:W-:-:S04]  /*0520*/  IMAD R10, R11, R9, RZ ;  /* 0x000000090b0a7224 */ /* 0x000fc800078e02ff */
[----:B------:R-:W-:-:S07]  /*0530*/  IMAD R10, R10, UR4, R13 ;  /* 0x000000040a0a7c24 */ /* 0x000fce000f8e020d */
.L_x_12:
[----:B------:R-:W0:Y:S01]  /*0540*/  LDCU UR8, c[0x0][0x39c] ;  /* 0x00007380ff0877ac */ /* 0x000e220008000800 */
[----:B------:R-:W-:Y:S01]  /*0550*/  IADD3 R13, PT, PT, R4, UR5, RZ ;  /* 0x00000005040d7c10 */ /* 0x000fe2000fffe0ff */
[----:B------:R-:W-:-:S04]  /*0560*/  IMAD.MOV.U32 R14, RZ, RZ, RZ ;  /* 0x000000ffff0e7224 */ /* 0x000fc800078e00ff */
[----:B------:R-:W-:Y:S01]  /*0570*/  IMAD R13, R11, R13, R2 ;  /* 0x0000000d0b0d7224 */ /* 0x000fe200078e0202 */
[----:B0-----:R-:W-:Y:S02]  /*0580*/  UISETP.GE.U32.AND UP1, UPT, UR8, 0x8, UPT ;  /* 0x000000080800788c */ /* 0x001fe4000bf26070 */
[----:B------:R-:W-:Y:S02]  /*0590*/  UIMAD UR13, UR5, UR8, URZ ;  /* 0x00000008050d72a4 */ /* 0x000fe4000f8e02ff */
[----:B------:R-:W-:-:S04]  /*05a0*/  UIADD3 UR5, UPT, UPT, UR5, 0x1, URZ ;  /* 0x0000000105057890 */ /* 0x000fc8000fffe0ff */
[----:B------:R-:W-:Y:S01]  /*05b0*/  UISETP.NE.AND UP0, UPT, UR5, UR8, UPT ;  /* 0x000000080500728c */ /* 0x000fe2000bf05270 */
[----:B------:R-:W-:Y:S10]  /*05c0*/  BRA.U !UP1, `(.L_x_7) ;  /* 0x0000000109a07547 */ /* 0x000ff4000b800000 */
[----:B------:R-:W-:-:S05]  /*05d0*/  UMOV UR6, URZ ;  /* 0x000000ff00067c82 */ /* 0x000fca0008000000 */
.L_x_8:
[----:B------:R-:W-:Y:S01]  /*05e0*/  IADD3 R18, PT, PT, R10, UR6, R13 ;  /* 0x000000060a127c10 */ /* 0x000fe2000fffe00d */
[----:B------:R-:W-:Y:S02]  /*05f0*/  UIADD3 UR7, UPT, UPT, UR13, UR6, URZ ;  /* 0x000000060d077290 */ /* 0x000fe4000fffe0ff */
[----:B------:R-:W-:Y:S02]  /*0600*/  UIADD3 UR6, UPT, UPT, UR6, 0x8, URZ ;  /* 0x0000000806067890 */ /* 0x000fe4000fffe0ff */
[----:B--2---:R-:W0:Y:S01]  /*0610*/  LDS.U8 R20, [R18] ;  /* 0x0000000012147984 */ /* 0x004e220000000000 */
[----:B------:R-:W-:-:S03]  /*0620*/  USHF.L.U32 UR7, UR7, 0x2, URZ ;  /* 0x0000000207077899 */ /* 0x000fc600080006ff */
[----:B------:R-:W1:Y:S01]  /*0630*/  LDS.U8 R22, [R18+0x1] ;  /* 0x0000010012167984 */ /* 0x000e620000000000 */
[----:B------:R-:W-:-:S03]  /*0640*/  ISETP.NE.AND P0, PT, R7, UR6, PT ;  /* 0x0000000607007c0c */ /* 0x000fc6000bf05270 */
[----:B------:R-:W2:Y:S04]  /*0650*/  LDS.U8 R23, [R18+0x2] ;  /* 0x0000020012177984 */ /* 0x000ea80000000000 */
[----:B------:R-:W3:Y:S01]  /*0660*/  LDS.U8 R24, [R18+0x3] ;  /* 0x0000030012187984 */ /* 0x000ee20000000000 */
[----:B------:R-:W4:Y:S03]  /*0670*/  LDCU UR9, c[0x3][UR7] ;  /* 0x00c00000070977ac */ /* 0x000f260008000800 */
[----:B------:R-:W5:Y:S01]  /*0680*/  LDS.U8 R16, [R18+0x4] ;  /* 0x0000040012107984 */ /* 0x000f620000000000 */
[----:B------:R-:W2:Y:S03]  /*0690*/  LDCU UR10, c[0x3][UR7+0x4] ;  /* 0x00c00080070a77ac */ /* 0x000ea60008000800 */
[----:B------:R-:W5:Y:S01]  /*06a0*/  LDS.U8 R14, [R18+0x5] ;  /* 0x00000500120e7984 */ /* 0x000f620000000000 */
[----:B------:R-:W3:Y:S03]  /*06b0*/  LDCU UR11, c[0x3][UR7+0x8] ;  /* 0x00c00100070b77ac */ /* 0x000ee60008000800 */
[----:B------:R-:W5:Y:S01]  /*06c0*/  LDS.U8 R15, [R18+0x6] ;  /* 0x00000600120f7984 */ /* 0x000f620000000000 */
[----:B------:R-:W5:Y:S03]  /*06d0*/  LDCU UR12, c[0x3][UR7+0xc] ;  /* 0x00c00180070c77ac */ /* 0x000f660008000800 */
[----:B------:R-:W5:Y:S01]  /*06e0*/  LDS.U8 R17, [R18+0x7] ;  /* 0x0000070012117984 */ /* 0x000f620000000000 */
[----:B0-----:R-:W-:-:S02]  /*06f0*/  I2FP.F32.U32 R21, R20 ;  /* 0x0000001400157245 */ /* 0x001fc40000201000 */
[----:B-1----:R-:W-:-:S03]  /*0700*/  I2FP.F32.U32 R22, R22 ;  /* 0x0000001600167245 */ /* 0x002fc60000201000 */
[----:B----4-:R-:W-:Y:S01]  /*0710*/  FFMA R21, R21, UR9, R12 ;  /* 0x0000000915157c23 */ /* 0x010fe2000800000c */
[----:B------:R-:W0:Y:S01]  /*0720*/  LDCU UR9, c[0x3][UR7+0x10] ;  /* 0x00c00200070977ac */ /* 0x000e220008000800 */
[----:B--2---:R-:W-:Y:S02]  /*0730*/  I2FP.F32.U32 R12, R23 ;  /* 0x00000017000c7245 */ /* 0x004fe40000201000 */
[----:B------:R-:W-:Y:S01]  /*0740*/  FFMA R21, R22, UR10, R21 ;  /* 0x0000000a16157c23 */ /* 0x000fe20008000015 */
[----:B------:R-:W1:Y:S01]  /*0750*/  LDCU UR10, c[0x3][UR7+0x14] ;  /* 0x00c00280070a77ac */ /* 0x000e620008000800 */
[----:B---3--:R-:W-:Y:S02]  /*0760*/  I2FP.F32.U32 R23, R24 ;  /* 0x0000001800177245 */ /* 0x008fe40000201000 */
[----:B------:R-:W-:Y:S01]  /*0770*/  FFMA R12, R12, UR11, R21 ;  /* 0x0000000b0c0c7c23 */ /* 0x000fe20008000015 */
[----:B------:R-:W2:Y:S01]  /*0780*/  LDCU UR11, c[0x3][UR7+0x18] ;  /* 0x00c00300070b77ac */ /* 0x000ea20008000800 */
[----:B-----5:R-:W-:-:S02]  /*0790*/  I2FP.F32.U32 R21, R16 ;  /* 0x0000001000157245 */ /* 0x020fc40000201000 */
[----:B------:R-:W-:Y:S01]  /*07a0*/  FFMA R12, R23, UR12, R12 ;  /* 0x0000000c170c7c23 */ /* 0x000fe2000800000c */
[----:B------:R-:W3:Y:S03]  /*07b0*/  LDCU UR7, c[0x3][UR7+0x1c] ;  /* 0x00c00380070777ac */ /* 0x000ee60008000800 */
[----:B0-----:R-:W-:Y:S01]  /*07c0*/  FFMA R12, R21, UR9, R12 ;  /* 0x00000009150c7c23 */ /* 0x001fe2000800000c */
[----:B------:R-:W-:Y:S02]  /*07d0*/  I2FP.F32.U32 R21, R14 ;  /* 0x0000000e00157245 */ /* 0x000fe40000201000 */
[----:B------:R-:W-:Y:S02]  /*07e0*/  I2FP.F32.U32 R15, R15 ;  /* 0x0000000f000f7245 */ /* 0x000fe40000201000 */
[----:B------:R-:W-:Y:S01]  /*07f0*/  I2FP.F32.U32 R17, R17 ;  /* 0x0000001100117245 */ /* 0x000fe20000201000 */
[----:B-1----:R-:W-:-:S04]  /*0800*/  FFMA R12, R21, UR10, R12 ;  /* 0x0000000a150c7c23 */ /* 0x002fc8000800000c */
[----:B--2---:R-:W-:-:S04]  /*0810*/  FFMA R12, R15, UR11, R12 ;  /* 0x0000000b0f0c7c23 */ /* 0x004fc8000800000c */
[----:B---3--:R-:W-:Y:S01]  /*0820*/  FFMA R12, R17, UR7, R12 ;  /* 0x00000007110c7c23 */ /* 0x008fe2000800000c */
[----:B------:R-:W-:Y:S06]  /*0830*/  @P0 BRA `(.L_x_8) ;  /* 0xfffffffc00680947 */ /* 0x000fec000383ffff */
[----:B------:R-:W-:-:S07]  /*0840*/  IMAD.MOV.U32 R14, RZ, RZ, R7 ;  /* 0x000000ffff0e7224 */ /* 0x000fce00078e0007 */
.L_x_7:
[----:B------:R-:W-:-:S13]  /*0850*/  ISETP.NE.AND P0, PT, R19, RZ, PT ;  /* 0x000000ff1300720c */ /* 0x000fda0003f05270 */
[----:B------:R-:W-:Y:S05]  /*0860*/  @!P0 BRA `(.L_x_9) ;  /* 0x0000000000d48947 */ /* 0x000fea0003800000 */
[----:B--2---:R-:W-:Y:S01]  /*0870*/  VIADD R15, R19, 0xffffffff ;  /* 0xffffffff130f7836 */ /* 0x004fe20000000000 */
[----:B------:R-:W-:-:S04]  /*0880*/  ULOP3.LUT UP1, UR7, UR8, 0x3, URZ, 0xc0, !UPT ;  /* 0x0000000308077892 */ /* 0x000fc8000f82c0ff */
[----:B------:R-:W-:-:S13]  /*0890*/  ISETP.GE.U32.AND P0, PT, R15, 0x3, PT ;  /* 0x000000030f00780c */ /* 0x000fda0003f06070 */
[----:B------:R-:W-:Y:S05]  /*08a0*/  @!P0 BRA `(.L_x_10) ;  /* 0x0000000000588947 */ /* 0x000fea0003800000 */
[----:B------:R-:W-:Y:S01]  /*08b0*/  IADD3 R20, PT, PT, R10, R13, R14 ;  /* 0x0000000d0a147210 */ /* 0x000fe20007ffe00e */
[C---:B------:R-:W-:Y:S02]  /*08c0*/  VIADD R16, R14.reuse, UR13 ;  /* 0x0000000d0e107c36 */ /* 0x040fe40008000000 */
[----:B------:R-:W-:Y:S02]  /*08d0*/  VIADD R25, R14, UR13 ;  /* 0x0000000d0e197c36 */ /* 0x000fe40008000000 */
[----:B------:R-:W0:Y:S01]  /*08e0*/  LDS.U8 R21, [R20] ;  /* 0x0000000014157984 */ /* 0x000e220000000000 */
[----:B------:R-:W-:Y:S01]  /*08f0*/  SHF.L.U32 R22, R16, 0x2, RZ ;  /* 0x0000000210167819 */ /* 0x000fe200000006ff */
[----:B------:R-:W-:Y:S02]  /*0900*/  IMAD.SHL.U32 R25, R25, 0x4, RZ ;  /* 0x0000000419197824 */ /* 0x000fe400078e00ff */
[----:B------:R-:W1:Y:S01]  /*0910*/  LDS.U8 R24, [R20+0x1] ;  /* 0x0000010014187984 */ /* 0x000e620000000000 */
[----:B------:R-:W2:Y:S01]  /*0920*/  LDC R23, c[0x3][R22] ;  /* 0x00c0000016177b82 */ /* 0x000ea20000000800 */
[----:B------:R-:W-:-:S02]  /*0930*/  VIADD R14, R14, 0x4 ;  /* 0x000000040e0e7836 */ /* 0x000fc40000000000 */
[----:B------:R-:W3:Y:S04]  /*0940*/  LDS.U8 R17, [R20+0x2] ;  /* 0x0000020014117984 */ /* 0x000ee80000000000 */
[----:B------:R-:W4:Y:S01]  /*0950*/  LDS.U8 R15, [R20+0x3] ;  /* 0x00000300140f7984 */ /* 0x000f220000000000 */
[----:B------:R-:W5:Y:S08]  /*0960*/  LDC R26, c[0x3][R25+0x4] ;  /* 0x00c00100191a7b82 */ /* 0x000f700000000800 */
[----:B------:R-:W4:Y:S08]  /*0970*/  LDC R18, c[0x3][R25+0x8] ;  /* 0x00c0020019127b82 */ /* 0x000f300000000800 */
[----:B------:R-:W4:Y:S01]  /*0980*/  LDC R16, c[0x3][R25+0xc] ;  /* 0x00c0030019107b82 */ /* 0x000f220000000800 */
[----:B0-----:R-:W-:-:S02]  /*0990*/  I2FP.F32.U32 R21, R21 ;  /* 0x0000001500157245 */ /* 0x001fc40000201000 */
[----:B-1----:R-:W-:-:S03]  /*09a0*/  I2FP.F32.U32 R24, R24 ;  /* 0x0000001800187245 */ /* 0x002fc60000201000 */
[----:B--2---:R-:W-:Y:S01]  /*09b0*/  FFMA R21, R23, R21, R12 ;  /* 0x0000001517157223 */ /* 0x004fe2000000000c */
[----:B---3--:R-:W-:-:S03]  /*09c0*/  I2FP.F32.U32 R17, R17 ;  /* 0x0000001100117245 */ /* 0x008fc60000201000 */
[----:B-----5:R-:W-:Y:S01]  /*09d0*/  FFMA R21, R26, R24, R21 ;  /* 0x000000181a157223 */ /* 0x020fe20000000015 */
[----:B----4-:R-:W-:-:S03]  /*09e0*/  I2FP.F32.U32 R15, R15 ;  /* 0x0000000f000f7245 */ /* 0x010fc60000201000 */
[----:B------:R-:W-:-:S04]  /*09f0*/  FFMA R17, R18, R17, R21 ;  /* 0x0000001112117223 */ /* 0x000fc80000000015 */
[----:B------:R-:W-:-:S07]  /*0a00*/  FFMA R12, R16, R15, R17 ;  /* 0x0000000f100c7223 */ /* 0x000fce0000000011 */
.L_x_10:
[----:B------:R-:W-:Y:S05]  /*0a10*/  BRA.U !UP1, `(.L_x_9) ;  /* 0x0000000109687547 */ /* 0x000fea000b800000 */
[----:B------:R-:W-:Y:S02]  /*0a20*/  UISETP.NE.AND UP1, UPT, UR7, 0x1, UPT ;  /* 0x000000010700788c */ /* 0x000fe4000bf25270 */
[----:B------:R-:W-:-:S04]  /*0a30*/  ULOP3.LUT UR6, UR8, 0x1, URZ, 0xc0, !UPT ;  /* 0x0000000108067892 */ /* 0x000fc8000f8ec0ff */
[----:B------:R-:W-:-:S03]  /*0a40*/  UISETP.NE.U32.AND UP2, UPT, UR6, 0x1, UPT ;  /* 0x000000010600788c */ /* 0x000fc6000bf45070 */
[----:B------:R-:W-:Y:S08]  /*0a50*/  BRA.U !UP1, `(.L_x_11) ;  /* 0x0000000109387547 */ /* 0x000ff0000b800000 */
[----:B------:R-:W-:Y:S01]  /*0a60*/  IADD3 R15, PT, PT, R10, R13, R14 ;  /* 0x0000000d0a0f7210 */ /* 0x000fe20007ffe00e */
[C---:B------:R-:W-:Y:S02]  /*0a70*/  VIADD R17, R14.reuse, UR13 ;  /* 0x0000000d0e117c36 */ /* 0x040fe40008000000 */
[----:B------:R-:W-:Y:S02]  /*0a80*/  VIADD R20, R14, UR13 ;  /* 0x0000000d0e147c36 */ /* 0x000fe40008000000 */
[----:B------:R-:W0:Y:S01]  /*0a90*/  LDS.U8 R16, [R15] ;  /* 0x000000000f107984 */ /* 0x000e220000000000 */
[----:B------:R-:W-:Y:S02]  /*0aa0*/  IMAD.SHL.U32 R17, R17, 0x4, RZ ;  /* 0x0000000411117824 */ /* 0x000fe400078e00ff */
[----:B------:R-:W-:Y:S01]  /*0ab0*/  SHF.L.U32 R20, R20, 0x2, RZ ;  /* 0x0000000214147819 */ /* 0x000fe200000006ff */
[----:B------:R-:W1:Y:S01]  /*0ac0*/  LDS.U8 R18, [R15+0x1] ;  /* 0x000001000f127984 */ /* 0x000e620000000000 */
[----:B------:R-:W-:-:S02]  /*0ad0*/  VIADD R14, R14, 0x2 ;  /* 0x000000020e0e7836 */ /* 0x000fc40000000000 */
[----:B------:R-:W2:Y:S08]  /*0ae0*/  LDC R17, c[0x3][R17] ;  /* 0x00c0000011117b82 */ /* 0x000eb00000000800 */
[----:B------:R-:W3:Y:S01]  /*0af0*/  LDC R21, c[0x3][R20+0x4] ;  /* 0x00c0010014157b82 */ /* 0x000ee20000000800 */
[----:B0-----:R-:W-:Y:S02]  /*0b00*/  I2FP.F32.U32 R16, R16 ;  /* 0x0000001000107245 */ /* 0x001fe40000201000 */
[----:B-1----:R-:W-:-:S03]  /*0b10*/  I2FP.F32.U32 R18, R18 ;  /* 0x0000001200127245 */ /* 0x002fc60000201000 */
[----:B--2---:R-:W-:-:S04]  /*0b20*/  FFMA R12, R17, R16, R12 ;  /* 0x00000010110c7223 */ /* 0x004fc8000000000c */
[----:B---3--:R-:W-:-:S07]  /*0b30*/  FFMA R12, R21, R18, R12 ;  /* 0x00000012150c7223 */ /* 0x008fce000000000c */
.L_x_11:
[----:B------:R-:W-:Y:S05]  /*0b40*/  BRA.U UP2, `(.L_x_9) ;  /* 0x00000001021c7547 */ /* 0x000fea000b800000 */
[----:B------:R-:W-:Y:S01]  /*0b50*/  IADD3 R13, PT, PT, R10, R13, R14 ;  /* 0x0000000d0a0d7210 */ /* 0x000fe20007ffe00e */
[----:B------:R-:W-:-:S04]  /*0b60*/  VIADD R14, R14, UR13 ;  /* 0x0000000d0e0e7c36 */ /* 0x000fc80008000000 */
[----:B------:R-:W-:Y:S01]  /*0b70*/  IMAD.SHL.U32 R14, R14, 0x4, RZ ;  /* 0x000000040e0e7824 */ /* 0x000fe200078e00ff */
[----:B------:R-:W0:Y:S03]  /*0b80*/  LDS.U8 R13, [R13] ;  /* 0x000000000d0d7984 */ /* 0x000e260000000000 */
[----:B------:R-:W1:Y:S01]  /*0b90*/  LDC R15, c[0x3][R14] ;  /* 0x00c000000e0f7b82 */ /* 0x000e620000000800 */
[----:B0-----:R-:W-:-:S05]  /*0ba0*/  I2FP.F32.U32 R16, R13 ;  /* 0x0000000d00107245 */ /* 0x001fca0000201000 */
[----:B-1----:R-:W-:-:S07]  /*0bb0*/  FFMA R12, R15, R16, R12 ;  /* 0x000000100f0c7223 */ /* 0x002fce000000000c */
.L_x_9:
[----:B------:R-:W-:Y:S05]  /*0bc0*/  BRA.U UP0, `(.L_x_12) ;  /* 0xfffffff9005c7547 */ /* 0x000fea000b83ffff */
.L_x_6:
[----:B------:R-:W0:Y:S01]  /*0bd0*/  LDC R14, c[0x0][0x398] ;  /* 0x0000e600ff0e7b82 */ /* 0x000e220000000800 */
[----:B------:R-:W1:Y:S01]  /*0be0*/  LDCU.64 UR6, c[0x0][0x388] ;  /* 0x00007100ff0677ac */ /* 0x000e620008000a00 */
[----:B------:R-:W-:-:S04]  /*0bf0*/  FMNMX R12, RZ, R12, !PT ;  /* 0x0000000cff0c7209 */ /* 0x000fc80007800000 */
[----:B------:R-:W-:-:S04]  /*0c00*/  FMNMX R10, R12, 255, PT ;  /* 0x437f00000c0a7809 */ /* 0x000fc80003800000 */
[----:B--2---:R-:W2:Y:S01]  /*0c10*/  F2I.U32.TRUNC.NTZ R15, R10 ;  /* 0x0000000a000f7305 */ /* 0x004ea2000020f000 */
[----:B0-----:R-:W-:Y:S01]  /*0c20*/  IMAD R13, R5, R14, UR4 ;  /* 0x00000004050d7e24 */ /* 0x001fe2000f8e020e */
[----:B------:R-:W-:-:S04]  /*0c30*/  UIADD3 UR4, UPT, UPT, UR4, 0x1, URZ ;  /* 0x0000000104047890 */ /* 0x000fc8000fffe0ff */
[----:B-1----:R-:W-:-:S04]  /*0c40*/  IADD3 R12, P0, PT, R13, UR6, RZ ;  /* 0x000000060d0c7c10 */ /* 0x002fc8000ff1e0ff */
[----:B------:R-:W-:Y:S02]  /*0c50*/  LEA.HI.X.SX32 R13, R13, UR7, 0x1, P0 ;  /* 0x000000070d0d7c11 */ /* 0x000fe400080f0eff */
[----:B------:R-:W-:-:S03]  /*0c60*/  ISETP.NE.AND P0, PT, R14, UR4, PT ;  /* 0x000000040e007c0c */ /* 0x000fc6000bf05270 */
[----:B--2---:R0:W-:Y:S01]  /*0c70*/  STG.E.U8 desc[UR14][R12.64], R15 ;  /* 0x0000000f0c007986 */ /* 0x0041e2000c10110e */
[----:B------:R-:W-:Y:S09]  /*0c80*/  BAR.SYNC.DEFER_BLOCKING 0x0 ;  /* 0x0000000000007b1d */ /* 0x000ff20000010000 */
[----:B------:R-:W-:Y:S05]  /*0c90*/  @P0 BRA `(.L_x_13) ;  /* 0xfffffff4004c0947 */ /* 0x000fea000383ffff */
[----:B------:R-:W-:Y:S05]  /*0ca0*/  EXIT ;  /* 0x000000000000794d */ /* 0x000fea0003800000 */
.L_x_14:
[----:B------:R-:W-:-:S00]  /*0cb0*/  BRA `(.L_x_14) ;  /* 0xfffffffc00fc7947 */ /* 0x000fc0000383ffff */
[----:B------:R-:W-:-:S00]  /*0cc0*/  NOP ;  /* 0x0000000000007918 */ /* 0x000fc00000000000 */
        /* <DEDUP_REMOVED lines=11> */
.L_x_15:


//--------------------- .nv.shared._Z26convolution3D_OutputTilingPhS_iiiii --------------------------
	.section	.nv.shared._Z26convolution3D_OutputTilingPhS_iiiii,"aw",@nobits
	.sectionflags	@""
	.align	16
	.zero		1024


//--------------------- .nv.shared.reserved.0     --------------------------
	.section	.nv.shared.reserved.0,"aw",@nobits
	.weak		__nv_reservedSMEM_offset_0_alias
	.size		__nv_reservedSMEM_offset_0_alias, 0, 64
	.other		__nv_reservedSMEM_offset_0_alias,@"STO_CUDA_RESERVED_SHARED STV_DEFAULT"
__nv_reservedSMEM_offset_0_alias:
	.zero		0
	.zero		64


//--------------------- .nv.constant0._Z26convolution3D_OutputTilingPhS_iiiii --------------------------
	.section	.nv.constant0._Z26convolution3D_OutputTilingPhS_iiiii,"a",@progbits
	.sectionflags	@""
	.align	4
.nv.constant0._Z26convolution3D_OutputTilingPhS_iiiii:
	.zero		932


//--------------------- SYMBOLS --------------------------

	.type		.nv.reservedSmem.offset0,@object
	.size		.nv.reservedSmem.offset0,0x4
	.type		.nv.reservedSmem.cap,@object
	.size		.nv.reservedSmem.cap,0x4
